//
// Generated by NVIDIA NVVM Compiler
//
// Compiler Build ID: CL-36424714
// Cuda compilation tools, release 13.0, V13.0.88
// Based on NVVM 20.0.0
//

.version 9.0
.target sm_100
.address_size 64

	// .globl	_Z4initv
.extern .func  (.param .b64 func_retval0) malloc
(
	.param .b64 malloc_param_0
)
;
.global .align 4 .b8 precalc_xorwow_matrix[102400];
.global .align 4 .b8 precalc_xorwow_offset_matrix[102400];
.global .align 4 .b8 mrg32k3aM1[2304];
.global .align 4 .b8 mrg32k3aM2[2304];
.global .align 4 .b8 mrg32k3aM1SubSeq[2016];
.global .align 4 .b8 mrg32k3aM2SubSeq[2016];
.global .align 4 .b8 mrg32k3aM1Seq[2304];
.global .align 4 .b8 mrg32k3aM2Seq[2304];
.const .align 8 .b8 __cr_lgamma_table[72];
.global .align 8 .u64 nonce;

.visible .entry _Z4initv()
{
	.reg .b64 	%rd<3>;

	{ // callseq 0, 0
	.param .b64 param0;
	st.param.b64 	[param0], 2097152;
	.param .b64 retval0;
	call.uni (retval0), 
	malloc, 
	(
	param0
	);
	ld.param.b64 	%rd1, [retval0];
	} // callseq 0
	st.global.u64 	[nonce], %rd1;
	ret;

}
	// .globl	_Z7setValsv
.visible .entry _Z7setValsv()
{
	.reg .pred 	%p<2>;
	.reg .b32 	%r<110>;
	.reg .b64 	%rd<41>;

	mov.b32 	%r109, 1360900310;
	mov.b32 	%r108, -589760388;
	mov.b32 	%r107, -123459836;
	mov.b32 	%r106, 1163863128;
	mov.b32 	%r105, 1478573778;
	mov.b32 	%r104, 0;
	mov.b32 	%r103, 717022500;
$L__BB1_1:
	shr.u32 	%r22, %r105, 2;
	xor.b32  	%r23, %r22, %r105;
	shl.b32 	%r24, %r109, 4;
	shl.b32 	%r25, %r23, 1;
	xor.b32  	%r26, %r24, %r25;
	xor.b32  	%r27, %r26, %r109;
	xor.b32  	%r28, %r27, %r23;
	add.s32 	%r29, %r103, %r28;
	shl.b32 	%r30, %r29, 2;
	ld.global.u64 	%rd1, [nonce];
	cvta.to.global.u64 	%rd2, %rd1;
	add.s32 	%r31, %r30, 1294808;
	cvt.u64.u32 	%rd3, %r31;
	and.b64  	%rd4, %rd3, 2097148;
	add.s64 	%rd5, %rd2, %rd4;
	st.global.u32 	[%rd5], %r104;
	shr.u32 	%r32, %r106, 2;
	xor.b32  	%r33, %r32, %r106;
	shl.b32 	%r34, %r28, 4;
	shl.b32 	%r35, %r33, 1;
	xor.b32  	%r36, %r34, %r35;
	xor.b32  	%r37, %r36, %r28;
	xor.b32  	%r38, %r37, %r33;
	add.s32 	%r39, %r103, %r38;
	shl.b32 	%r40, %r39, 2;
	ld.global.u64 	%rd6, [nonce];
	cvta.to.global.u64 	%rd7, %rd6;
	add.s32 	%r41, %r40, 647404;
	cvt.u64.u32 	%rd8, %r41;
	and.b64  	%rd9, %rd8, 2097148;
	add.s64 	%rd10, %rd7, %rd9;
	add.s32 	%r42, %r104, 1;
	st.global.u32 	[%rd10], %r42;
	shr.u32 	%r43, %r107, 2;
	xor.b32  	%r44, %r43, %r107;
	shl.b32 	%r45, %r38, 4;
	shl.b32 	%r46, %r44, 1;
	xor.b32  	%r47, %r45, %r46;
	xor.b32  	%r48, %r47, %r38;
	xor.b32  	%r49, %r48, %r44;
	shr.u32 	%r50, %r108, 2;
	xor.b32  	%r51, %r50, %r108;
	shl.b32 	%r52, %r49, 4;
	shl.b32 	%r53, %r51, 1;
	xor.b32  	%r54, %r52, %r53;
	xor.b32  	%r55, %r54, %r49;
	xor.b32  	%r105, %r55, %r51;
	shr.u32 	%r56, %r109, 2;
	xor.b32  	%r57, %r56, %r109;
	shl.b32 	%r58, %r105, 4;
	shl.b32 	%r59, %r57, 1;
	xor.b32  	%r60, %r58, %r59;
	xor.b32  	%r61, %r60, %r105;
	xor.b32  	%r106, %r61, %r57;
	shr.u32 	%r62, %r28, 2;
	xor.b32  	%r63, %r62, %r28;
	shl.b32 	%r64, %r106, 4;
	shl.b32 	%r65, %r63, 1;
	xor.b32  	%r66, %r64, %r65;
	xor.b32  	%r67, %r66, %r106;
	xor.b32  	%r107, %r67, %r63;
	shr.u32 	%r68, %r38, 2;
	xor.b32  	%r69, %r68, %r38;
	shl.b32 	%r70, %r107, 4;
	shl.b32 	%r71, %r69, 1;
	xor.b32  	%r72, %r70, %r71;
	xor.b32  	%r73, %r72, %r107;
	xor.b32  	%r108, %r73, %r69;
	shr.u32 	%r74, %r49, 2;
	xor.b32  	%r75, %r74, %r49;
	shl.b32 	%r76, %r108, 4;
	shl.b32 	%r77, %r75, 1;
	xor.b32  	%r78, %r76, %r77;
	xor.b32  	%r79, %r78, %r108;
	xor.b32  	%r109, %r79, %r75;
	add.s32 	%r80, %r103, %r109;
	add.s32 	%r81, %r49, %r103;
	ld.global.u64 	%rd11, [nonce];
	cvta.to.global.u64 	%rd12, %rd11;
	shl.b32 	%r82, %r81, 2;
	cvt.u64.u32 	%rd13, %r82;
	and.b64  	%rd14, %rd13, 2097148;
	add.s64 	%rd15, %rd12, %rd14;
	add.s32 	%r83, %r104, 2;
	st.global.u32 	[%rd15], %r83;
	add.s32 	%r84, %r103, %r105;
	shl.b32 	%r85, %r84, 2;
	ld.global.u64 	%rd16, [nonce];
	cvta.to.global.u64 	%rd17, %rd16;
	add.s32 	%r86, %r85, 1449748;
	cvt.u64.u32 	%rd18, %r86;
	and.b64  	%rd19, %rd18, 2097148;
	add.s64 	%rd20, %rd17, %rd19;
	add.s32 	%r87, %r104, 3;
	st.global.u32 	[%rd20], %r87;
	add.s32 	%r88, %r103, %r106;
	shl.b32 	%r89, %r88, 2;
	ld.global.u64 	%rd21, [nonce];
	cvta.to.global.u64 	%rd22, %rd21;
	add.s32 	%r90, %r89, 802344;
	cvt.u64.u32 	%rd23, %r90;
	and.b64  	%rd24, %rd23, 2097148;
	add.s64 	%rd25, %rd22, %rd24;
	add.s32 	%r91, %r104, 4;
	st.global.u32 	[%rd25], %r91;
	add.s32 	%r92, %r103, %r107;
	shl.b32 	%r93, %r92, 2;
	ld.global.u64 	%rd26, [nonce];
	cvta.to.global.u64 	%rd27, %rd26;
	add.s32 	%r94, %r93, 154940;
	cvt.u64.u32 	%rd28, %r94;
	and.b64  	%rd29, %rd28, 2097148;
	add.s64 	%rd30, %rd27, %rd29;
	add.s32 	%r95, %r104, 5;
	st.global.u32 	[%rd30], %r95;
	add.s32 	%r96, %r103, %r108;
	shl.b32 	%r97, %r96, 2;
	ld.global.u64 	%rd31, [nonce];
	cvta.to.global.u64 	%rd32, %rd31;
	add.s32 	%r98, %r97, 1604688;
	cvt.u64.u32 	%rd33, %r98;
	and.b64  	%rd34, %rd33, 2097148;
	add.s64 	%rd35, %rd32, %rd34;
	add.s32 	%r99, %r104, 6;
	st.global.u32 	[%rd35], %r99;
	shl.b32 	%r100, %r80, 2;
	ld.global.u64 	%rd36, [nonce];
	cvta.to.global.u64 	%rd37, %rd36;
	add.s32 	%r101, %r100, 11443044;
	cvt.u64.u32 	%rd38, %r101;
	and.b64  	%rd39, %rd38, 2097148;
	add.s64 	%rd40, %rd37, %rd39;
	add.s32 	%r102, %r104, 7;
	st.global.u32 	[%rd40], %r102;
	add.s32 	%r103, %r103, 2899496;
	add.s32 	%r104, %r104, 8;
	setp.ne.s32 	%p1, %r104, 524288;
	@%p1 bra 	$L__BB1_1;
	ret;

}
	// .globl	_Z7getValsv
.visible .entry _Z7getValsv()
{


	ret;

}


// ===== COMPILED SASS (sm_100) =====

	.target	sm_100

	.elftype	@"ET_EXEC"


//--------------------- .note.nv.tkinfo           --------------------------
	.section	.note.nv.tkinfo,"",@"SHT_NOTE"
	.sectionflags	@"SHF_NOTE_NV_TKINFO"
	.tkinfo
        /*0018*/ 	.word	0x00000002
        /*0030*/ 	.string	""
        /*0030*/ 	.string	"ptxas"
        /*0030*/ 	.string	"Cuda compilation tools, release 13.0, V13.0.88"
        /*0030*/ 	.string	"Build cuda_13.0.r13.0/compiler.36424714_0"
        /*0030*/ 	.string	"-arch sm_100 -m 64 "



//--------------------- .note.nv.cuinfo           --------------------------
	.section	.note.nv.cuinfo,"",@"SHT_NOTE"
	.sectionflags	@"SHF_NOTE_NV_CUINFO"
        /*0018*/ 	.short	0x0002
        /*001a*/ 	.short	0x0064
        /*001c*/ 	.short	0x0082
	.zero		2


//--------------------- .nv.info                  --------------------------
	.section	.nv.info,"",@"SHT_CUDA_INFO"
	.align	4


	//----- nvinfo : EIATTR_REGCOUNT
	.align		4
        /*0000*/ 	.byte	0x04, 0x2f
        /*0002*/ 	.short	(.L_11 - .L_10)
	.align		4
.L_10:
        /*0004*/ 	.word	index@(_Z4initv)
        /*0008*/ 	.word	0x00000018


	//----- nvinfo : EIATTR_FRAME_SIZE
	.align		4
.L_11:
        /*000c*/ 	.byte	0x04, 0x11
        /*000e*/ 	.short	(.L_13 - .L_12)
	.align		4
.L_12:
        /*0010*/ 	.word	index@(_Z4initv)
        /*0014*/ 	.word	0x00000000


	//----- nvinfo : EIATTR_REGCOUNT
	.align		4
.L_13:
        /*0018*/ 	.byte	0x04, 0x2f
        /*001a*/ 	.short	(.L_15 - .L_14)
	.align		4
.L_14:
        /*001c*/ 	.word	index@(_Z7setValsv)
        /*0020*/ 	.word	0x0000000c


	//----- nvinfo : EIATTR_FRAME_SIZE
	.align		4
.L_15:
        /*0024*/ 	.byte	0x04, 0x11
        /*0026*/ 	.short	(.L_17 - .L_16)
	.align		4
.L_16:
        /*0028*/ 	.word	index@(_Z7setValsv)
        /*002c*/ 	.word	0x00000000


	//----- nvinfo : EIATTR_REGCOUNT
	.align		4
.L_17:
        /*0030*/ 	.byte	0x04, 0x2f
        /*0032*/ 	.short	(.L_19 - .L_18)
	.align		4
.L_18:
        /*0034*/ 	.word	index@(_Z7getValsv)
        /*0038*/ 	.word	0x00000004


	//----- nvinfo : EIATTR_FRAME_SIZE
	.align		4
.L_19:
        /*003c*/ 	.byte	0x04, 0x11
        /*003e*/ 	.short	(.L_21 - .L_20)
	.align		4
.L_20:
        /*0040*/ 	.word	index@(_Z7getValsv)
        /*0044*/ 	.word	0x00000000


	//----- nvinfo : EIATTR_MIN_STACK_SIZE
	.align		4
.L_21:
        /*0048*/ 	.byte	0x04, 0x12
        /*004a*/ 	.short	(.L_23 - .L_22)
	.align		4
.L_22:
        /*004c*/ 	.word	index@(_Z7getValsv)
        /*0050*/ 	.word	0x00000000


	//----- nvinfo : EIATTR_MIN_STACK_SIZE
	.align		4
.L_23:
        /*0054*/ 	.byte	0x04, 0x12
        /*0056*/ 	.short	(.L_25 - .L_24)
	.align		4
.L_24:
        /*0058*/ 	.word	index@(_Z7setValsv)
        /*005c*/ 	.word	0x00000000


	//----- nvinfo : EIATTR_MIN_STACK_SIZE
	.align		4
.L_25:
        /*0060*/ 	.byte	0x04, 0x12
        /*0062*/ 	.short	(.L_27 - .L_26)
	.align		4
.L_26:
        /*0064*/ 	.word	index@(_Z4initv)
        /*0068*/ 	.word	0x00000000
.L_27:


//--------------------- .nv.compat                --------------------------
	.section	.nv.compat,"",@"SHT_CUDA_COMPAT_INFO"
	.align	4
        /*0000*/ 	.byte	0x02, 0x09, 0x00, 0x00, 0x02, 0x02, 0x01, 0x00, 0x02, 0x05, 0x05, 0x00, 0x03, 0x07, 0x01, 0x01
        /*0010*/ 	.byte	0x02, 0x03, 0x00, 0x00, 0x02, 0x06, 0x01, 0x00, 0x04, 0x0b, 0x08, 0x00, 0x09, 0x00, 0x00, 0x00
        /*0020*/ 	.byte	0x00, 0x00, 0x00, 0x00


//--------------------- .nv.info._Z7getValsv      --------------------------
	.section	.nv.info._Z7getValsv,"",@"SHT_CUDA_INFO"
	.sectionflags	@""
	.align	4


	//----- nvinfo : EIATTR_CUDA_API_VERSION
	.align		4
        /*0000*/ 	.byte	0x04, 0x37
        /*0002*/ 	.short	(.L_29 - .L_28)
.L_28:
        /*0004*/ 	.word	0x00000082


	//----- nvinfo : EIATTR_SPARSE_MMA_MASK
	.align		4
.L_29:
        /*0008*/ 	.byte	0x03, 0x50
        /*000a*/ 	.short	0x0000


	//----- nvinfo : EIATTR_MAXREG_COUNT
	.align		4
        /*000c*/ 	.byte	0x03, 0x1b
        /*000e*/ 	.short	0x00ff


	//----- nvinfo : EIATTR_MERCURY_ISA_VERSION
	.align		4
        /*0010*/ 	.byte	0x03, 0x5f
        /*0012*/ 	.short	0x0101


	//----- nvinfo : EIATTR_VRC_CTA_INIT_COUNT
	.align		4
        /*0014*/ 	.byte	0x02, 0x4a
	.zero		1
	.zero		1


	//----- nvinfo : EIATTR_EXIT_INSTR_OFFSETS
	.align		4
        /*0018*/ 	.byte	0x04, 0x1c
        /*001a*/ 	.short	(.L_31 - .L_30)


	//   ....[0]....
.L_30:
        /*001c*/ 	.word	0x00000010


	//----- nvinfo : EIATTR_SW_WAR
	.align		4
.L_31:
        /*0020*/ 	.byte	0x04, 0x36
        /*0022*/ 	.short	(.L_33 - .L_32)
.L_32:
        /*0024*/ 	.word	0x00000008
.L_33:


//--------------------- .nv.info._Z7setValsv      --------------------------
	.section	.nv.info._Z7setValsv,"",@"SHT_CUDA_INFO"
	.sectionflags	@""
	.align	4


	//----- nvinfo : EIATTR_CUDA_API_VERSION
	.align		4
        /*0000*/ 	.byte	0x04, 0x37
        /*0002*/ 	.short	(.L_35 - .L_34)
.L_34:
        /*0004*/ 	.word	0x00000082


	//----- nvinfo : EIATTR_SPARSE_MMA_MASK
	.align		4
.L_35:
        /*0008*/ 	.byte	0x03, 0x50
        /*000a*/ 	.short	0x0000


	//----- nvinfo : EIATTR_MAXREG_COUNT
	.align		4
        /*000c*/ 	.byte	0x03, 0x1b
        /*000e*/ 	.short	0x00ff


	//----- nvinfo : EIATTR_MERCURY_ISA_VERSION
	.align		4
        /*0010*/ 	.byte	0x03, 0x5f
        /*0012*/ 	.short	0x0101


	//----- nvinfo : EIATTR_VRC_CTA_INIT_COUNT
	.align		4
        /*0014*/ 	.byte	0x02, 0x4a
	.zero		1
	.zero		1


	//----- nvinfo : EIATTR_EXIT_INSTR_OFFSETS
	.align		4
        /*0018*/ 	.byte	0x04, 0x1c
        /*001a*/ 	.short	(.L_37 - .L_36)


	//   ....[0]....
.L_36:
        /*001c*/ 	.word	0x000007d0


	//----- nvinfo : EIATTR_SW_WAR
	.align		4
.L_37:
        /*0020*/ 	.byte	0x04, 0x36
        /*0022*/ 	.short	(.L_39 - .L_38)
.L_38:
        /*0024*/ 	.word	0x00000008
.L_39:


//--------------------- .nv.info._Z4initv         --------------------------
	.section	.nv.info._Z4initv,"",@"SHT_CUDA_INFO"
	.sectionflags	@""
	.align	4


	//----- nvinfo : EIATTR_CUDA_API_VERSION
	.align		4
        /*0000*/ 	.byte	0x04, 0x37
        /*0002*/ 	.short	(.L_41 - .L_40)
.L_40:
        /*0004*/ 	.word	0x00000082


	//----- nvinfo : EIATTR_SPARSE_MMA_MASK
	.align		4
.L_41:
        /*0008*/ 	.byte	0x03, 0x50
        /*000a*/ 	.short	0x0000


	//----- nvinfo : EIATTR_MAXREG_COUNT
	.align		4
        /*000c*/ 	.byte	0x03, 0x1b
        /*000e*/ 	.short	0x00ff


	//----- nvinfo : EIATTR_EXTERNS
	.align		4
        /*0010*/ 	.byte	0x04, 0x0f
        /*0012*/ 	.short	(.L_43 - .L_42)


	//   ....[0]....
	.align		4
.L_42:
        /*0014*/ 	.word	index@(malloc)


	//----- nvinfo : EIATTR_MERCURY_ISA_VERSION
	.align		4
.L_43:
        /*0018*/ 	.byte	0x03, 0x5f
        /*001a*/ 	.short	0x0101


	//----- nvinfo : EIATTR_VRC_CTA_INIT_COUNT
	.align		4
        /*001c*/ 	.byte	0x02, 0x4a
	.zero		1
	.zero		1


	//----- nvinfo : EIATTR_SYSCALL_OFFSETS
	.align		4
        /*0020*/ 	.byte	0x04, 0x46
        /*0022*/ 	.short	(.L_45 - .L_44)


	//   ....[0]....
.L_44:
        /*0024*/ 	.word	0x00000070


	//----- nvinfo : EIATTR_EXIT_INSTR_OFFSETS
	.align		4
.L_45:
        /*0028*/ 	.byte	0x04, 0x1c
        /*002a*/ 	.short	(.L_47 - .L_46)


	//   ....[0]....
.L_46:
        /*002c*/ 	.word	0x000000a0


	//----- nvinfo : EIATTR_SW_WAR
	.align		4
.L_47:
        /*0030*/ 	.byte	0x04, 0x36
        /*0032*/ 	.short	(.L_49 - .L_48)
.L_48:
        /*0034*/ 	.word	0x00000008
.L_49:


//--------------------- .nv.callgraph             --------------------------
	.section	.nv.callgraph,"",@"SHT_CUDA_CALLGRAPH"
	.align	4
	.sectionentsize	8
	.align		4
        /*0000*/ 	.word	0x00000000
	.align		4
        /*0004*/ 	.word	0xffffffff
	.align		4
        /*0008*/ 	.word	index@(_Z4initv)
	.align		4
        /*000c*/ 	.word	index@(malloc)
	.align		4
        /*0010*/ 	.word	0x00000000
	.align		4
        /*0014*/ 	.word	0xfffffffe
	.align		4
        /*0018*/ 	.word	0x00000000
	.align		4
        /*001c*/ 	.word	0xfffffffd
	.align		4
        /*0020*/ 	.word	0x00000000
	.align		4
        /*0024*/ 	.word	0xfffffffc


//--------------------- .nv.constant4             --------------------------
	.section	.nv.constant4,"a",@progbits
	.align	8
	.align		8
.nv.constant4:
        /*0000*/ 	.dword	precalc_xorwow_matrix
	.align		8
        /*0008*/ 	.dword	precalc_xorwow_offset_matrix
	.align		8
        /*0010*/ 	.dword	mrg32k3aM1
	.align		8
        /*0018*/ 	.dword	mrg32k3aM2
	.align		8
        /*0020*/ 	.dword	mrg32k3aM1SubSeq
	.align		8
        /*0028*/ 	.dword	mrg32k3aM2SubSeq
	.align		8
        /*0030*/ 	.dword	mrg32k3aM1Seq
	.align		8
        /*0038*/ 	.dword	mrg32k3aM2Seq
	.align		8
        /*0040*/ 	.dword	nonce
	.align		8
        /*0048*/ 	.dword	malloc


//--------------------- .nv.constant3             --------------------------
	.section	.nv.constant3,"a",@progbits
	.align	8
.nv.constant3:
	.type		__cr_lgamma_table,@object
	.size		__cr_lgamma_table,(.L_8 - __cr_lgamma_table)
__cr_lgamma_table:
        /*0000*/ 	.byte	0x00, 0x00, 0x00, 0x00, 0x00, 0x00, 0x00, 0x00, 0x00, 0x00, 0x00, 0x00, 0x00, 0x00, 0x00, 0x00
        /*0010*/ 	.byte	0xef, 0x39, 0xfa, 0xfe, 0x42, 0x2e, 0xe6, 0x3f, 0x02, 0x20, 0x2a, 0xfa, 0x0b, 0xab, 0xfc, 0x3f
        /*0020*/ 	.byte	0xf9, 0x2c, 0x92, 0x7c, 0xa7, 0x6c, 0x09, 0x40, 0xc9, 0x79, 0x44, 0x3c, 0x64, 0x26, 0x13, 0x40
        /*0030*/ 	.byte	0xca, 0x01, 0xcf, 0x3a, 0x27, 0x51, 0x1a, 0x40, 0x30, 0xcc, 0x2d, 0xf3, 0xe1, 0x0c, 0x21, 0x40
        /*0040*/ 	.byte	0x0d, 0xb7, 0xfc, 0x82, 0x8e, 0x35, 0x25, 0x40
.L_8:


//--------------------- .text._Z7getValsv         --------------------------
	.section	.text._Z7getValsv,"ax",@progbits
	.align	128
        .global         _Z7getValsv
        .type           _Z7getValsv,@function
        .size           _Z7getValsv,(.L_x_5 - _Z7getValsv)
        .other          _Z7getValsv,@"STO_CUDA_ENTRY STV_DEFAULT"
_Z7getValsv:
.text._Z7getValsv:
[----:B------:R-:W-:Y:S01]  /*0000*/  LDC R1, c[0x0][0x37c] ;  /* 0x0000df00ff017b82 */ /* 0x000fe20000000800 */
[----:B------:R-:W-:Y:S05]  /*0010*/  EXIT ;  /* 0x000000000000794d */ /* 0x000fea0003800000 */
.L_x_0:
[----:B------:R-:W-:-:S00]  /*0020*/  BRA `(.L_x_0) ;  /* 0xfffffffc00fc7947 */ /* 0x000fc0000383ffff */
[----:B------:R-:W-:-:S00]  /*0030*/  NOP ;  /* 0x0000000000007918 */ /* 0x000fc00000000000 */
        /* <DEDUP_REMOVED lines=12> */
.L_x_5:


//--------------------- .text._Z7setValsv         --------------------------
	.section	.text._Z7setValsv,"ax",@progbits
	.align	128
        .global         _Z7setValsv
        .type           _Z7setValsv,@function
        .size           _Z7setValsv,(.L_x_6 - _Z7setValsv)
        .other          _Z7setValsv,@"STO_CUDA_ENTRY STV_DEFAULT"
_Z7setValsv:
.text._Z7setValsv:
[----:B------:R-:W-:Y:S01]  /*0000*/  LDC R1, c[0x0][0x37c] ;  /* 0x0000df00ff017b82 */ /* 0x000fe20000000800 */
[----:B------:R-:W-:Y:S01]  /*0010*/  IMAD.MOV.U32 R0, RZ, RZ, RZ ;  /* 0x000000ffff007224 */ /* 0x000fe200078e00ff */
[----:B------:R-:W0:Y:S01]  /*0020*/  LDCU.64 UR12, c[0x0][0x358] ;  /* 0x00006b00ff0c77ac */ /* 0x000e220008000a00 */
[----:B------:R-:W-:Y:S01]  /*0030*/  UMOV UR4, 0x511db0d6 ;  /* 0x511db0d600047882 */ /* 0x000fe20000000000 */
[----:B------:R-:W-:Y:S01]  /*0040*/  UMOV UR5, 0xdcd8f87c ;  /* 0xdcd8f87c00057882 */ /* 0x000fe20000000000 */
[----:B------:R-:W-:Y:S01]  /*0050*/  UMOV UR6, 0xf8a42704 ;  /* 0xf8a4270400067882 */ /* 0x000fe20000000000 */
[----:B------:R-:W-:Y:S01]  /*0060*/  UMOV UR7, 0x455f2458 ;  /* 0x455f245800077882 */ /* 0x000fe20000000000 */
[----:B------:R-:W-:Y:S01]  /*0070*/  UMOV UR8, 0x58213ed2 ;  /* 0x58213ed200087882 */ /* 0x000fe20000000000 */
[----:B------:R-:W-:-:S05]  /*0080*/  UMOV UR14, 0x2abce524 ;  /* 0x2abce524000e7882 */ /* 0x000fca0000000000 */
.L_x_1:
[----:B------:R-:W0:Y:S02]  /*0090*/  LDC.64 R2, c[0x4][0x40] ;  /* 0x01001000ff027b82 */ /* 0x000e240000000a00 */
[----:B0-----:R-:W2:Y:S01]  /*00a0*/  LDG.E.64 R4, desc[UR12][R2.64] ;  /* 0x0000000c02047981 */ /* 0x001ea2000c1e1b00 */
[----:B------:R-:W-:-:S04]  /*00b0*/  USHF.R.U32.HI UR9, URZ, 0x2, UR8 ;  /* 0x00000002ff097899 */ /* 0x000fc80008011608 */
[----:B------:R-:W-:Y:S02]  /*00c0*/  ULOP3.LUT UR9, UR9, UR8, URZ, 0x3c, !UPT ;  /* 0x0000000809097292 */ /* 0x000fe4000f8e3cff */
[----:B------:R-:W-:Y:S02]  /*00d0*/  USHF.L.U32 UR8, UR4, 0x4, URZ ;  /* 0x0000000404087899 */ /* 0x000fe400080006ff */
[----:B------:R-:W-:-:S04]  /*00e0*/  USHF.L.U32 UR10, UR9, 0x1, URZ ;  /* 0x00000001090a7899 */ /* 0x000fc800080006ff */
[----:B------:R-:W-:-:S04]  /*00f0*/  ULOP3.LUT UR8, UR4, UR8, UR10, 0x96, !UPT ;  /* 0x0000000804087292 */ /* 0x000fc8000f8e960a */
[----:B------:R-:W-:-:S04]  /*0100*/  ULOP3.LUT UR9, UR8, UR9, URZ, 0x3c, !UPT ;  /* 0x0000000908097292 */ /* 0x000fc8000f8e3cff */
[----:B------:R-:W-:-:S04]  /*0110*/  UIADD3 UR8, UPT, UPT, UR9, UR14, URZ ;  /* 0x0000000e09087290 */ /* 0x000fc8000fffe0ff */
[----:B------:R-:W-:-:S04]  /*0120*/  ULEA UR8, UR8, 0x13c1d8, 0x2 ;  /* 0x0013c1d808087891 */ /* 0x000fc8000f8e10ff */
[----:B------:R-:W-:-:S06]  /*0130*/  ULOP3.LUT UR8, UR8, 0x1ffffc, URZ, 0xc0, !UPT ;  /* 0x001ffffc08087892 */ /* 0x000fcc000f8ec0ff */
[----:B--2---:R-:W-:-:S05]  /*0140*/  IADD3 R6, P0, PT, R4, UR8, RZ ;  /* 0x0000000804067c10 */ /* 0x004fca000ff1e0ff */
[----:B------:R-:W-:-:S05]  /*0150*/  IMAD.X R7, RZ, RZ, R5, P0 ;  /* 0x000000ffff077224 */ /* 0x000fca00000e0605 */
[----:B------:R0:W-:Y:S04]  /*0160*/  STG.E desc[UR12][R6.64], R0 ;  /* 0x0000000006007986 */ /* 0x0001e8000c10190c */
[----:B------:R-:W0:Y:S01]  /*0170*/  LDG.E.64 R4, desc[UR12][R2.64] ;  /* 0x0000000c02047981 */ /* 0x000e22000c1e1b00 */
[----:B------:R-:W-:Y:S01]  /*0180*/  USHF.R.U32.HI UR8, URZ, 0x2, UR7 ;  /* 0x00000002ff087899 */ /* 0x000fe20008011607 */
[----:B------:R-:W-:-:S03]  /*0190*/  IADD3 R9, PT, PT, R0, 0x1, RZ ;  /* 0x0000000100097810 */ /* 0x000fc60007ffe0ff */
        /* <DEDUP_REMOVED lines=8> */
[----:B0-----:R-:W-:-:S05]  /*0220*/  IADD3 R6, P0, PT, R4, UR7, RZ ;  /* 0x0000000704067c10 */ /* 0x001fca000ff1e0ff */
[----:B------:R-:W-:-:S05]  /*0230*/  IMAD.X R7, RZ, RZ, R5, P0 ;  /* 0x000000ffff077224 */ /* 0x000fca00000e0605 */
[----:B------:R0:W-:Y:S04]  /*0240*/  STG.E desc[UR12][R6.64], R9 ;  /* 0x0000000906007986 */ /* 0x0001e8000c10190c */
[----:B------:R-:W2:Y:S01]  /*0250*/  LDG.E.64 R4, desc[UR12][R2.64] ;  /* 0x0000000c02047981 */ /* 0x000ea2000c1e1b00 */
[----:B------:R-:W-:-:S04]  /*0260*/  USHF.R.U32.HI UR7, URZ, 0x2, UR6 ;  /* 0x00000002ff077899 */ /* 0x000fc80008011606 */
[----:B------:R-:W-:Y:S02]  /*0270*/  ULOP3.LUT UR7, UR7, UR6, URZ, 0x3c, !UPT ;  /* 0x0000000607077292 */ /* 0x000fe4000f8e3cff */
[----:B------:R-:W-:Y:S01]  /*0280*/  USHF.L.U32 UR6, UR10, 0x4, URZ ;  /* 0x000000040a067899 */ /* 0x000fe200080006ff */
[----:B0-----:R-:W-:Y:S01]  /*0290*/  VIADD R9, R0, 0x2 ;  /* 0x0000000200097836 */ /* 0x001fe20000000000 */
[----:B------:R-:W-:-:S04]  /*02a0*/  USHF.L.U32 UR8, UR7, 0x1, URZ ;  /* 0x0000000107087899 */ /* 0x000fc800080006ff */
[----:B------:R-:W-:-:S04]  /*02b0*/  ULOP3.LUT UR6, UR10, UR6, UR8, 0x96, !UPT ;  /* 0x000000060a067292 */ /* 0x000fc8000f8e9608 */
[----:B------:R-:W-:-:S04]  /*02c0*/  ULOP3.LUT UR11, UR6, UR7, URZ, 0x3c, !UPT ;  /* 0x00000007060b7292 */ /* 0x000fc8000f8e3cff */
[----:B------:R-:W-:-:S04]  /*02d0*/  UIADD3 UR6, UPT, UPT, UR11, UR14, URZ ;  /* 0x0000000e0b067290 */ /* 0x000fc8000fffe0ff */
[----:B------:R-:W-:-:S04]  /*02e0*/  USHF.L.U32 UR6, UR6, 0x2, URZ ;  /* 0x0000000206067899 */ /* 0x000fc800080006ff */
[----:B------:R-:W-:-:S06]  /*02f0*/  ULOP3.LUT UR6, UR6, 0x1ffffc, URZ, 0xc0, !UPT ;  /* 0x001ffffc06067892 */ /* 0x000fcc000f8ec0ff */
[----:B--2---:R-:W-:-:S05]  /*0300*/  IADD3 R6, P0, PT, R4, UR6, RZ ;  /* 0x0000000604067c10 */ /* 0x004fca000ff1e0ff */
        /* <DEDUP_REMOVED lines=11> */
[----:B------:R-:W-:-:S04]  /*03c0*/  ULEA UR5, UR5, 0x161f14, 0x2 ;  /* 0x00161f1405057891 */ /* 0x000fc8000f8e10ff */
[----:B------:R-:W-:-:S06]  /*03d0*/  ULOP3.LUT UR5, UR5, 0x1ffffc, URZ, 0xc0, !UPT ;  /* 0x001ffffc05057892 */ /* 0x000fcc000f8ec0ff */
[----:B--2---:R-:W-:-:S04]  /*03e0*/  IADD3 R6, P0, PT, R4, UR5, RZ ;  /* 0x0000000504067c10 */ /* 0x004fc8000ff1e0ff */
[----:B------:R-:W-:-:S05]  /*03f0*/  IADD3.X R7, PT, PT, RZ, R5, RZ, P0, !PT ;  /* 0x00000005ff077210 */ /* 0x000fca00007fe4ff */
[----:B------:R0:W-:Y:S04]  /*0400*/  STG.E desc[UR12][R6.64], R9 ;  /* 0x0000000906007986 */ /* 0x0001e8000c10190c */
[----:B------:R-:W2:Y:S01]  /*0410*/  LDG.E.64 R4, desc[UR12][R2.64] ;  /* 0x0000000c02047981 */ /* 0x000ea2000c1e1b00 */
[----:B------:R-:W-:-:S04]  /*0420*/  USHF.R.U32.HI UR5, URZ, 0x2, UR4 ;  /* 0x00000002ff057899 */ /* 0x000fc80008011604 */
[----:B------:R-:W-:Y:S02]  /*0430*/  ULOP3.LUT UR5, UR5, UR4, URZ, 0x3c, !UPT ;  /* 0x0000000405057292 */ /* 0x000fe4000f8e3cff */
[----:B------:R-:W-:Y:S01]  /*0440*/  USHF.L.U32 UR4, UR8, 0x4, URZ ;  /* 0x0000000408047899 */ /* 0x000fe200080006ff */
[----:B0-----:R-:W-:Y:S01]  /*0450*/  IADD3 R9, PT, PT, R0, 0x4, RZ ;  /* 0x0000000400097810 */ /* 0x001fe20007ffe0ff */
        /* <DEDUP_REMOVED lines=9> */
[----:B------:R-:W2:Y:S01]  /*04f0*/  LDG.E.64 R4, desc[UR12][R2.64] ;  /* 0x0000000c02047981 */ /* 0x000ea2000c1e1b00 */
[----:B------:R-:W-:Y:S02]  /*0500*/  USHF.R.U32.HI UR4, URZ, 0x2, UR9 ;  /* 0x00000002ff047899 */ /* 0x000fe40008011609 */
[----:B------:R-:W-:Y:S02]  /*0510*/  USHF.L.U32 UR5, UR7, 0x4, URZ ;  /* 0x0000000407057899 */ /* 0x000fe400080006ff */
[----:B------:R-:W-:Y:S01]  /*0520*/  ULOP3.LUT UR4, UR4, UR9, URZ, 0x3c, !UPT ;  /* 0x0000000904047292 */ /* 0x000fe2000f8e3cff */
[----:B0-----:R-:W-:-:S03]  /*0530*/  VIADD R9, R0, 0x5 ;  /* 0x0000000500097836 */ /* 0x001fc60000000000 */
        /* <DEDUP_REMOVED lines=23> */
[----:B------:R-:W0:Y:S01]  /*06b0*/  LDG.E.64 R2, desc[UR12][R2.64] ;  /* 0x0000000c02027981 */ /* 0x000e22000c1e1b00 */
[----:B------:R-:W-:Y:S02]  /*06c0*/  USHF.R.U32.HI UR4, URZ, 0x2, UR11 ;  /* 0x00000002ff047899 */ /* 0x000fe4000801160b */
[----:B------:R-:W-:Y:S02]  /*06d0*/  USHF.L.U32 UR9, UR5, 0x4, URZ ;  /* 0x0000000405097899 */ /* 0x000fe400080006ff */
[----:B------:R-:W-:-:S04]  /*06e0*/  ULOP3.LUT UR4, UR4, UR11, URZ, 0x3c, !UPT ;  /* 0x0000000b04047292 */ /* 0x000fc8000f8e3cff */
[----:B------:R-:W-:-:S04]  /*06f0*/  USHF.L.U32 UR10, UR4, 0x1, URZ ;  /* 0x00000001040a7899 */ /* 0x000fc800080006ff */
[----:B------:R-:W-:-:S04]  /*0700*/  ULOP3.LUT UR9, UR5, UR9, UR10, 0x96, !UPT ;  /* 0x0000000905097292 */ /* 0x000fc8000f8e960a */
[----:B------:R-:W-:-:S04]  /*0710*/  ULOP3.LUT UR4, UR9, UR4, URZ, 0x3c, !UPT ;  /* 0x0000000409047292 */ /* 0x000fc8000f8e3cff */
[----:B------:R-:W-:Y:S02]  /*0720*/  UIADD3 UR9, UPT, UPT, UR4, UR14, URZ ;  /* 0x0000000e04097290 */ /* 0x000fe4000fffe0ff */
[----:B------:R-:W-:Y:S02]  /*0730*/  UIADD3 UR14, UPT, UPT, UR14, 0x2c3e28, URZ ;  /* 0x002c3e280e0e7890 */ /* 0x000fe4000fffe0ff */
[----:B------:R-:W-:-:S04]  /*0740*/  ULEA UR9, UR9, 0xae9b64, 0x2 ;  /* 0x00ae9b6409097891 */ /* 0x000fc8000f8e10ff */
[----:B------:R-:W-:-:S06]  /*0750*/  ULOP3.LUT UR9, UR9, 0x1ffffc, URZ, 0xc0, !UPT ;  /* 0x001ffffc09097892 */ /* 0x000fcc000f8ec0ff */
[----:B0-----:R-:W-:-:S05]  /*0760*/  IADD3 R4, P0, PT, R2, UR9, RZ ;  /* 0x0000000902047c10 */ /* 0x001fca000ff1e0ff */
[----:B------:R-:W-:Y:S01]  /*0770*/  IMAD.X R5, RZ, RZ, R3, P0 ;  /* 0x000000ffff057224 */ /* 0x000fe200000e0603 */
[C---:B------:R-:W-:Y:S01]  /*0780*/  IADD3 R3, PT, PT, R0.reuse, 0x7, RZ ;  /* 0x0000000700037810 */ /* 0x040fe20007ffe0ff */
[----:B------:R-:W-:-:S04]  /*0790*/  VIADD R0, R0, 0x8 ;  /* 0x0000000800007836 */ /* 0x000fc80000000000 */
[----:B------:R1:W-:Y:S01]  /*07a0*/  STG.E desc[UR12][R4.64], R3 ;  /* 0x0000000304007986 */ /* 0x0003e2000c10190c */
[----:B------:R-:W-:-:S13]  /*07b0*/  ISETP.NE.AND P0, PT, R0, 0x80000, PT ;  /* 0x000800000000780c */ /* 0x000fda0003f05270 */
[----:B-1----:R-:W-:Y:S05]  /*07c0*/  @P0 BRA `(.L_x_1) ;  /* 0xfffffff800300947 */ /* 0x002fea000383ffff */
[----:B------:R-:W-:Y:S05]  /*07d0*/  EXIT ;  /* 0x000000000000794d */ /* 0x000fea0003800000 */
.L_x_2:
        /* <DEDUP_REMOVED lines=10> */
.L_x_6:


//--------------------- .text._Z4initv            --------------------------
	.section	.text._Z4initv,"ax",@progbits
	.align	128
        .global         _Z4initv
        .type           _Z4initv,@function
        .size           _Z4initv,(.L_x_7 - _Z4initv)
        .other          _Z4initv,@"STO_CUDA_ENTRY STV_DEFAULT"
_Z4initv:
.text._Z4initv:
[----:B------:R-:W0:Y:S01]  /*0000*/  LDC R1, c[0x0][0x37c] ;  /* 0x0000df00ff017b82 */ /* 0x000e220000000800 */
[----:B------:R-:W-:Y:S01]  /*0010*/  MOV R0, 0x48 ;  /* 0x0000004800007802 */ /* 0x000fe20000000f00 */
[----:B------:R-:W-:Y:S01]  /*0020*/  IMAD.MOV.U32 R4, RZ, RZ, 0x200000 ;  /* 0x00200000ff047424 */ /* 0x000fe200078e00ff */
[----:B------:R-:W1:Y:S01]  /*0030*/  LDCU.64 UR36, c[0x0][0x358] ;  /* 0x00006b00ff2477ac */ /* 0x000e620008000a00 */
[----:B------:R-:W-:-:S04]  /*0040*/  IMAD.MOV.U32 R5, RZ, RZ, RZ ;  /* 0x000000ffff057224 */ /* 0x000fc800078e00ff */
[----:B------:R2:W3:Y:S03]  /*0050*/  LDC.64 R2, c[0x4][R0] ;  /* 0x0100000000027b82 */ /* 0x0004e60000000a00 */
[----:B------:R-:W-:-:S07]  /*0060*/  LEPC R20, `(.L_x_3) ;  /* 0x000000001014794e */ /* 0x000fce0000000000 */
[----:B0123--:R-:W-:Y:S05]  /*0070*/  CALL.ABS.NOINC R2 ;  /* 0x0000000002007343 */ /* 0x00ffea0003c00000 */
.L_x_3:
[----:B------:R-:W0:Y:S02]  /*0080*/  LDC.64 R2, c[0x4][0x40] ;  /* 0x01001000ff027b82 */ /* 0x000e240000000a00 */
[----:B0-----:R-:W-:Y:S01]  /*0090*/  STG.E.64 desc[UR36][R2.64], R4 ;  /* 0x0000000402007986 */ /* 0x001fe2000c101b24 */
[----:B------:R-:W-:Y:S05]  /*00a0*/  EXIT ;  /* 0x000000000000794d */ /* 0x000fea0003800000 */
.L_x_4:
        /* <DEDUP_REMOVED lines=13> */
.L_x_7:


//--------------------- .nv.global.init           --------------------------
	.section	.nv.global.init,"aw",@progbits
	.align	4
.nv.global.init:
	.type		mrg32k3aM1SubSeq,@object
	.size		mrg32k3aM1SubSeq,(mrg32k3aM2SubSeq - mrg32k3aM1SubSeq)
mrg32k3aM1SubSeq:
        /*0000*/ 	.byte	0x0b, 0xcc, 0xee, 0x04, 0x73, 0x29, 0x8b, 0x6f, 0xf6, 0x53, 0x03, 0xf6, 0x23, 0xf6, 0xea, 0xda
        /* <DEDUP_REMOVED lines=125> */
	.type		mrg32k3aM2SubSeq,@object
	.size		mrg32k3aM2SubSeq,(mrg32k3aM1 - mrg32k3aM2SubSeq)
mrg32k3aM2SubSeq:
        /* <DEDUP_REMOVED lines=126> */
	.type		mrg32k3aM1,@object
	.size		mrg32k3aM1,(mrg32k3aM1Seq - mrg32k3aM1)
mrg32k3aM1:
        /* <DEDUP_REMOVED lines=144> */
	.type		mrg32k3aM1Seq,@object
	.size		mrg32k3aM1Seq,(mrg32k3aM2 - mrg32k3aM1Seq)
mrg32k3aM1Seq:
        /* <DEDUP_REMOVED lines=144> */
	.type		mrg32k3aM2,@object
	.size		mrg32k3aM2,(mrg32k3aM2Seq - mrg32k3aM2)
mrg32k3aM2:
        /* <DEDUP_REMOVED lines=144> */
	.type		mrg32k3aM2Seq,@object
	.size		mrg32k3aM2Seq,(precalc_xorwow_matrix - mrg32k3aM2Seq)
mrg32k3aM2Seq:
        /* <DEDUP_REMOVED lines=144> */
	.type		precalc_xorwow_matrix,@object
	.size		precalc_xorwow_matrix,(precalc_xorwow_offset_matrix - precalc_xorwow_matrix)
precalc_xorwow_matrix:
        /* <DEDUP_REMOVED lines=6400> */
	.type		precalc_xorwow_offset_matrix,@object
	.size		precalc_xorwow_offset_matrix,(.L_1 - precalc_xorwow_offset_matrix)
precalc_xorwow_offset_matrix:
        /* <DEDUP_REMOVED lines=6400> */
.L_1:


//--------------------- .nv.shared.reserved.0     --------------------------
	.section	.nv.shared.reserved.0,"aw",@nobits
	.weak		__nv_reservedSMEM_offset_0_alias
	.size		__nv_reservedSMEM_offset_0_alias, 0, 64
	.other		__nv_reservedSMEM_offset_0_alias,@"STO_CUDA_RESERVED_SHARED STV_DEFAULT"
__nv_reservedSMEM_offset_0_alias:
	.zero		0
	.zero		64


//--------------------- .nv.global                --------------------------
	.section	.nv.global,"aw",@nobits
	.align	8
.nv.global:
	.type		nonce,@object
	.size		nonce,(.L_9 - nonce)
nonce:
	.zero		8
.L_9:


//--------------------- .nv.constant0._Z7getValsv --------------------------
	.section	.nv.constant0._Z7getValsv,"a",@progbits
	.sectionflags	@""
	.align	4
.nv.constant0._Z7getValsv:
	.zero		896


//--------------------- .nv.constant0._Z7setValsv --------------------------
	.section	.nv.constant0._Z7setValsv,"a",@progbits
	.sectionflags	@""
	.align	4
.nv.constant0._Z7setValsv:
	.zero		896


//--------------------- .nv.constant0._Z4initv    --------------------------
	.section	.nv.constant0._Z4initv,"a",@progbits
	.sectionflags	@""
	.align	4
.nv.constant0._Z4initv:
	.zero		896


//--------------------- SYMBOLS --------------------------

	.type		.nv.reservedSmem.offset0,@object
	.size		.nv.reservedSmem.offset0,0x4
	.type		malloc,@function
